//
// Generated by NVIDIA NVVM Compiler
//
// Compiler Build ID: CL-36424714
// Cuda compilation tools, release 13.0, V13.0.88
// Based on NVVM 20.0.0
//

.version 9.0
.target sm_100
.address_size 64

	// .globl	_Z11saxpyKernelPKfPffi

.visible .entry _Z11saxpyKernelPKfPffi(
	.param .u64 .ptr .align 1 _Z11saxpyKernelPKfPffi_param_0,
	.param .u64 .ptr .align 1 _Z11saxpyKernelPKfPffi_param_1,
	.param .f32 _Z11saxpyKernelPKfPffi_param_2,
	.param .u32 _Z11saxpyKernelPKfPffi_param_3
)
{
	.reg .pred 	%p<2>;
	.reg .b32 	%r<6>;
	.reg .b32 	%f<104>;
	.reg .b64 	%rd<8>;

	ld.param.u64 	%rd1, [_Z11saxpyKernelPKfPffi_param_0];
	ld.param.u64 	%rd2, [_Z11saxpyKernelPKfPffi_param_1];
	ld.param.f32 	%f1, [_Z11saxpyKernelPKfPffi_param_2];
	ld.param.u32 	%r2, [_Z11saxpyKernelPKfPffi_param_3];
	mov.u32 	%r3, %ctaid.x;
	mov.u32 	%r4, %ntid.x;
	mov.u32 	%r5, %tid.x;
	mad.lo.s32 	%r1, %r3, %r4, %r5;
	setp.ge.s32 	%p1, %r1, %r2;
	@%p1 bra 	$L__BB0_2;
	cvta.to.global.u64 	%rd3, %rd1;
	cvta.to.global.u64 	%rd4, %rd2;
	mul.wide.s32 	%rd5, %r1, 4;
	add.s64 	%rd6, %rd4, %rd5;
	add.s64 	%rd7, %rd3, %rd5;
	ld.global.nc.f32 	%f2, [%rd7];
	ld.global.f32 	%f3, [%rd6];
	fma.rn.f32 	%f4, %f1, %f3, %f2;
	fma.rn.f32 	%f5, %f1, %f4, %f2;
	fma.rn.f32 	%f6, %f1, %f5, %f2;
	fma.rn.f32 	%f7, %f1, %f6, %f2;
	fma.rn.f32 	%f8, %f1, %f7, %f2;
	fma.rn.f32 	%f9, %f1, %f8, %f2;
	fma.rn.f32 	%f10, %f1, %f9, %f2;
	fma.rn.f32 	%f11, %f1, %f10, %f2;
	fma.rn.f32 	%f12, %f1, %f11, %f2;
	fma.rn.f32 	%f13, %f1, %f12, %f2;
	fma.rn.f32 	%f14, %f1, %f13, %f2;
	fma.rn.f32 	%f15, %f1, %f14, %f2;
	fma.rn.f32 	%f16, %f1, %f15, %f2;
	fma.rn.f32 	%f17, %f1, %f16, %f2;
	fma.rn.f32 	%f18, %f1, %f17, %f2;
	fma.rn.f32 	%f19, %f1, %f18, %f2;
	fma.rn.f32 	%f20, %f1, %f19, %f2;
	fma.rn.f32 	%f21, %f1, %f20, %f2;
	fma.rn.f32 	%f22, %f1, %f21, %f2;
	fma.rn.f32 	%f23, %f1, %f22, %f2;
	fma.rn.f32 	%f24, %f1, %f23, %f2;
	fma.rn.f32 	%f25, %f1, %f24, %f2;
	fma.rn.f32 	%f26, %f1, %f25, %f2;
	fma.rn.f32 	%f27, %f1, %f26, %f2;
	fma.rn.f32 	%f28, %f1, %f27, %f2;
	fma.rn.f32 	%f29, %f1, %f28, %f2;
	fma.rn.f32 	%f30, %f1, %f29, %f2;
	fma.rn.f32 	%f31, %f1, %f30, %f2;
	fma.rn.f32 	%f32, %f1, %f31, %f2;
	fma.rn.f32 	%f33, %f1, %f32, %f2;
	fma.rn.f32 	%f34, %f1, %f33, %f2;
	fma.rn.f32 	%f35, %f1, %f34, %f2;
	fma.rn.f32 	%f36, %f1, %f35, %f2;
	fma.rn.f32 	%f37, %f1, %f36, %f2;
	fma.rn.f32 	%f38, %f1, %f37, %f2;
	fma.rn.f32 	%f39, %f1, %f38, %f2;
	fma.rn.f32 	%f40, %f1, %f39, %f2;
	fma.rn.f32 	%f41, %f1, %f40, %f2;
	fma.rn.f32 	%f42, %f1, %f41, %f2;
	fma.rn.f32 	%f43, %f1, %f42, %f2;
	fma.rn.f32 	%f44, %f1, %f43, %f2;
	fma.rn.f32 	%f45, %f1, %f44, %f2;
	fma.rn.f32 	%f46, %f1, %f45, %f2;
	fma.rn.f32 	%f47, %f1, %f46, %f2;
	fma.rn.f32 	%f48, %f1, %f47, %f2;
	fma.rn.f32 	%f49, %f1, %f48, %f2;
	fma.rn.f32 	%f50, %f1, %f49, %f2;
	fma.rn.f32 	%f51, %f1, %f50, %f2;
	fma.rn.f32 	%f52, %f1, %f51, %f2;
	fma.rn.f32 	%f53, %f1, %f52, %f2;
	fma.rn.f32 	%f54, %f1, %f53, %f2;
	fma.rn.f32 	%f55, %f1, %f54, %f2;
	fma.rn.f32 	%f56, %f1, %f55, %f2;
	fma.rn.f32 	%f57, %f1, %f56, %f2;
	fma.rn.f32 	%f58, %f1, %f57, %f2;
	fma.rn.f32 	%f59, %f1, %f58, %f2;
	fma.rn.f32 	%f60, %f1, %f59, %f2;
	fma.rn.f32 	%f61, %f1, %f60, %f2;
	fma.rn.f32 	%f62, %f1, %f61, %f2;
	fma.rn.f32 	%f63, %f1, %f62, %f2;
	fma.rn.f32 	%f64, %f1, %f63, %f2;
	fma.rn.f32 	%f65, %f1, %f64, %f2;
	fma.rn.f32 	%f66, %f1, %f65, %f2;
	fma.rn.f32 	%f67, %f1, %f66, %f2;
	fma.rn.f32 	%f68, %f1, %f67, %f2;
	fma.rn.f32 	%f69, %f1, %f68, %f2;
	fma.rn.f32 	%f70, %f1, %f69, %f2;
	fma.rn.f32 	%f71, %f1, %f70, %f2;
	fma.rn.f32 	%f72, %f1, %f71, %f2;
	fma.rn.f32 	%f73, %f1, %f72, %f2;
	fma.rn.f32 	%f74, %f1, %f73, %f2;
	fma.rn.f32 	%f75, %f1, %f74, %f2;
	fma.rn.f32 	%f76, %f1, %f75, %f2;
	fma.rn.f32 	%f77, %f1, %f76, %f2;
	fma.rn.f32 	%f78, %f1, %f77, %f2;
	fma.rn.f32 	%f79, %f1, %f78, %f2;
	fma.rn.f32 	%f80, %f1, %f79, %f2;
	fma.rn.f32 	%f81, %f1, %f80, %f2;
	fma.rn.f32 	%f82, %f1, %f81, %f2;
	fma.rn.f32 	%f83, %f1, %f82, %f2;
	fma.rn.f32 	%f84, %f1, %f83, %f2;
	fma.rn.f32 	%f85, %f1, %f84, %f2;
	fma.rn.f32 	%f86, %f1, %f85, %f2;
	fma.rn.f32 	%f87, %f1, %f86, %f2;
	fma.rn.f32 	%f88, %f1, %f87, %f2;
	fma.rn.f32 	%f89, %f1, %f88, %f2;
	fma.rn.f32 	%f90, %f1, %f89, %f2;
	fma.rn.f32 	%f91, %f1, %f90, %f2;
	fma.rn.f32 	%f92, %f1, %f91, %f2;
	fma.rn.f32 	%f93, %f1, %f92, %f2;
	fma.rn.f32 	%f94, %f1, %f93, %f2;
	fma.rn.f32 	%f95, %f1, %f94, %f2;
	fma.rn.f32 	%f96, %f1, %f95, %f2;
	fma.rn.f32 	%f97, %f1, %f96, %f2;
	fma.rn.f32 	%f98, %f1, %f97, %f2;
	fma.rn.f32 	%f99, %f1, %f98, %f2;
	fma.rn.f32 	%f100, %f1, %f99, %f2;
	fma.rn.f32 	%f101, %f1, %f100, %f2;
	fma.rn.f32 	%f102, %f1, %f101, %f2;
	fma.rn.f32 	%f103, %f1, %f102, %f2;
	st.global.f32 	[%rd6], %f103;
$L__BB0_2:
	ret;

}


// ===== COMPILED SASS (sm_100) =====

	.target	sm_100

	.elftype	@"ET_EXEC"


//--------------------- .note.nv.tkinfo           --------------------------
	.section	.note.nv.tkinfo,"",@"SHT_NOTE"
	.sectionflags	@"SHF_NOTE_NV_TKINFO"
	.tkinfo
        /*0018*/ 	.word	0x00000002
        /*0030*/ 	.string	""
        /*0030*/ 	.string	"ptxas"
        /*0030*/ 	.string	"Cuda compilation tools, release 13.0, V13.0.88"
        /*0030*/ 	.string	"Build cuda_13.0.r13.0/compiler.36424714_0"
        /*0030*/ 	.string	"-arch sm_100 -m 64 "



//--------------------- .note.nv.cuinfo           --------------------------
	.section	.note.nv.cuinfo,"",@"SHT_NOTE"
	.sectionflags	@"SHF_NOTE_NV_CUINFO"
        /*0018*/ 	.short	0x0002
        /*001a*/ 	.short	0x0064
        /*001c*/ 	.short	0x0082
	.zero		2


//--------------------- .nv.info                  --------------------------
	.section	.nv.info,"",@"SHT_CUDA_INFO"
	.align	4


	//----- nvinfo : EIATTR_REGCOUNT
	.align		4
        /*0000*/ 	.byte	0x04, 0x2f
        /*0002*/ 	.short	(.L_1 - .L_0)
	.align		4
.L_0:
        /*0004*/ 	.word	index@(_Z11saxpyKernelPKfPffi)
        /*0008*/ 	.word	0x0000000a


	//----- nvinfo : EIATTR_FRAME_SIZE
	.align		4
.L_1:
        /*000c*/ 	.byte	0x04, 0x11
        /*000e*/ 	.short	(.L_3 - .L_2)
	.align		4
.L_2:
        /*0010*/ 	.word	index@(_Z11saxpyKernelPKfPffi)
        /*0014*/ 	.word	0x00000000


	//----- nvinfo : EIATTR_MIN_STACK_SIZE
	.align		4
.L_3:
        /*0018*/ 	.byte	0x04, 0x12
        /*001a*/ 	.short	(.L_5 - .L_4)
	.align		4
.L_4:
        /*001c*/ 	.word	index@(_Z11saxpyKernelPKfPffi)
        /*0020*/ 	.word	0x00000000
.L_5:


//--------------------- .nv.compat                --------------------------
	.section	.nv.compat,"",@"SHT_CUDA_COMPAT_INFO"
	.align	4
        /*0000*/ 	.byte	0x02, 0x09, 0x00, 0x00, 0x02, 0x02, 0x01, 0x00, 0x02, 0x05, 0x05, 0x00, 0x03, 0x07, 0x01, 0x01
        /*0010*/ 	.byte	0x02, 0x03, 0x00, 0x00, 0x02, 0x06, 0x01, 0x00, 0x04, 0x0b, 0x08, 0x00, 0x09, 0x00, 0x00, 0x00
        /*0020*/ 	.byte	0x00, 0x00, 0x00, 0x00


//--------------------- .nv.info._Z11saxpyKernelPKfPffi --------------------------
	.section	.nv.info._Z11saxpyKernelPKfPffi,"",@"SHT_CUDA_INFO"
	.sectionflags	@""
	.align	4


	//----- nvinfo : EIATTR_CUDA_API_VERSION
	.align		4
        /*0000*/ 	.byte	0x04, 0x37
        /*0002*/ 	.short	(.L_7 - .L_6)
.L_6:
        /*0004*/ 	.word	0x00000082


	//----- nvinfo : EIATTR_KPARAM_INFO
	.align		4
.L_7:
        /*0008*/ 	.byte	0x04, 0x17
        /*000a*/ 	.short	(.L_9 - .L_8)
.L_8:
        /*000c*/ 	.word	0x00000000
        /*0010*/ 	.short	0x0003
        /*0012*/ 	.short	0x0014
        /*0014*/ 	.byte	0x00, 0xf0, 0x11, 0x00


	//----- nvinfo : EIATTR_KPARAM_INFO
	.align		4
.L_9:
        /*0018*/ 	.byte	0x04, 0x17
        /*001a*/ 	.short	(.L_11 - .L_10)
.L_10:
        /*001c*/ 	.word	0x00000000
        /*0020*/ 	.short	0x0002
        /*0022*/ 	.short	0x0010
        /*0024*/ 	.byte	0x00, 0xf0, 0x11, 0x00


	//----- nvinfo : EIATTR_KPARAM_INFO
	.align		4
.L_11:
        /*0028*/ 	.byte	0x04, 0x17
        /*002a*/ 	.short	(.L_13 - .L_12)
.L_12:
        /*002c*/ 	.word	0x00000000
        /*0030*/ 	.short	0x0001
        /*0032*/ 	.short	0x0008
        /*0034*/ 	.byte	0x00, 0xf5, 0x21, 0x00


	//----- nvinfo : EIATTR_KPARAM_INFO
	.align		4
.L_13:
        /*0038*/ 	.byte	0x04, 0x17
        /*003a*/ 	.short	(.L_15 - .L_14)
.L_14:
        /*003c*/ 	.word	0x00000000
        /*0040*/ 	.short	0x0000
        /*0042*/ 	.short	0x0000
        /*0044*/ 	.byte	0x00, 0xf5, 0x21, 0x00


	//----- nvinfo : EIATTR_SPARSE_MMA_MASK
	.align		4
.L_15:
        /*0048*/ 	.byte	0x03, 0x50
        /*004a*/ 	.short	0x0000


	//----- nvinfo : EIATTR_MAXREG_COUNT
	.align		4
        /*004c*/ 	.byte	0x03, 0x1b
        /*004e*/ 	.short	0x00ff


	//----- nvinfo : EIATTR_MERCURY_ISA_VERSION
	.align		4
        /*0050*/ 	.byte	0x03, 0x5f
        /*0052*/ 	.short	0x0101


	//----- nvinfo : EIATTR_VRC_CTA_INIT_COUNT
	.align		4
        /*0054*/ 	.byte	0x02, 0x4a
	.zero		1
	.zero		1


	//----- nvinfo : EIATTR_EXIT_INSTR_OFFSETS
	.align		4
        /*0058*/ 	.byte	0x04, 0x1c
        /*005a*/ 	.short	(.L_17 - .L_16)


	//   ....[0]....
.L_16:
        /*005c*/ 	.word	0x00000070


	//   ....[1]....
        /*0060*/ 	.word	0x00000750


	//----- nvinfo : EIATTR_CBANK_PARAM_SIZE
	.align		4
.L_17:
        /*0064*/ 	.byte	0x03, 0x19
        /*0066*/ 	.short	0x0018


	//----- nvinfo : EIATTR_PARAM_CBANK
	.align		4
        /*0068*/ 	.byte	0x04, 0x0a
        /*006a*/ 	.short	(.L_19 - .L_18)
	.align		4
.L_18:
        /*006c*/ 	.word	index@(.nv.constant0._Z11saxpyKernelPKfPffi)
        /*0070*/ 	.short	0x0380
        /*0072*/ 	.short	0x0018


	//----- nvinfo : EIATTR_SW_WAR
	.align		4
.L_19:
        /*0074*/ 	.byte	0x04, 0x36
        /*0076*/ 	.short	(.L_21 - .L_20)
.L_20:
        /*0078*/ 	.word	0x00000008
.L_21:


//--------------------- .nv.callgraph             --------------------------
	.section	.nv.callgraph,"",@"SHT_CUDA_CALLGRAPH"
	.align	4
	.sectionentsize	8
	.align		4
        /*0000*/ 	.word	0x00000000
	.align		4
        /*0004*/ 	.word	0xffffffff
	.align		4
        /*0008*/ 	.word	0x00000000
	.align		4
        /*000c*/ 	.word	0xfffffffe
	.align		4
        /*0010*/ 	.word	0x00000000
	.align		4
        /*0014*/ 	.word	0xfffffffd
	.align		4
        /*0018*/ 	.word	0x00000000
	.align		4
        /*001c*/ 	.word	0xfffffffc


//--------------------- .text._Z11saxpyKernelPKfPffi --------------------------
	.section	.text._Z11saxpyKernelPKfPffi,"ax",@progbits
	.align	128
        .global         _Z11saxpyKernelPKfPffi
        .type           _Z11saxpyKernelPKfPffi,@function
        .size           _Z11saxpyKernelPKfPffi,(.L_x_1 - _Z11saxpyKernelPKfPffi)
        .other          _Z11saxpyKernelPKfPffi,@"STO_CUDA_ENTRY STV_DEFAULT"
_Z11saxpyKernelPKfPffi:
.text._Z11saxpyKernelPKfPffi:
[----:B------:R-:W-:Y:S01]  /*0000*/  LDC R1, c[0x0][0x37c] ;  /* 0x0000df00ff017b82 */ /* 0x000fe20000000800 */
[----:B------:R-:W0:Y:S07]  /*0010*/  S2R R0, SR_TID.X ;  /* 0x0000000000007919 */ /* 0x000e2e0000002100 */
[----:B------:R-:W0:Y:S01]  /*0020*/  S2UR UR4, SR_CTAID.X ;  /* 0x00000000000479c3 */ /* 0x000e220000002500 */
[----:B------:R-:W1:Y:S07]  /*0030*/  LDCU UR5, c[0x0][0x394] ;  /* 0x00007280ff0577ac */ /* 0x000e6e0008000800 */
[----:B------:R-:W0:Y:S02]  /*0040*/  LDC R7, c[0x0][0x360] ;  /* 0x0000d800ff077b82 */ /* 0x000e240000000800 */
[----:B0-----:R-:W-:-:S05]  /*0050*/  IMAD R7, R7, UR4, R0 ;  /* 0x0000000407077c24 */ /* 0x001fca000f8e0200 */
[----:B-1----:R-:W-:-:S13]  /*0060*/  ISETP.GE.AND P0, PT, R7, UR5, PT ;  /* 0x0000000507007c0c */ /* 0x002fda000bf06270 */
[----:B------:R-:W-:Y:S05]  /*0070*/  @P0 EXIT ;  /* 0x000000000000094d */ /* 0x000fea0003800000 */
[----:B------:R-:W0:Y:S01]  /*0080*/  LDC.64 R4, c[0x0][0x380] ;  /* 0x0000e000ff047b82 */ /* 0x000e220000000a00 */
[----:B------:R-:W1:Y:S01]  /*0090*/  LDCU.64 UR4, c[0x0][0x358] ;  /* 0x00006b00ff0477ac */ /* 0x000e620008000a00 */
[----:B------:R-:W2:Y:S06]  /*00a0*/  LDCU UR6, c[0x0][0x390] ;  /* 0x00007200ff0677ac */ /* 0x000eac0008000800 */
[----:B------:R-:W3:Y:S01]  /*00b0*/  LDC.64 R2, c[0x0][0x388] ;  /* 0x0000e200ff027b82 */ /* 0x000ee20000000a00 */
[----:B0-----:R-:W-:-:S05]  /*00c0*/  IMAD.WIDE R4, R7, 0x4, R4 ;  /* 0x0000000407047825 */ /* 0x001fca00078e0204 */
[----:B-1----:R-:W2:Y:S01]  /*00d0*/  LDG.E.CONSTANT R0, desc[UR4][R4.64] ;  /* 0x0000000404007981 */ /* 0x002ea2000c1e9900 */
[----:B---3--:R-:W-:-:S05]  /*00e0*/  IMAD.WIDE R2, R7, 0x4, R2 ;  /* 0x0000000407027825 */ /* 0x008fca00078e0202 */
[----:B------:R-:W2:Y:S02]  /*00f0*/  LDG.E R7, desc[UR4][R2.64] ;  /* 0x0000000402077981 */ /* 0x000ea4000c1e1900 */
[----:B--2---:R-:W-:-:S04]  /*0100*/  FFMA R7, R7, UR6, R0 ;  /* 0x0000000607077c23 */ /* 0x004fc80008000000 */
[----:B------:R-:W-:-:S04]  /*0110*/  FFMA R7, R7, UR6, R0 ;  /* 0x0000000607077c23 */ /* 0x000fc80008000000 */
        /* <DEDUP_REMOVED lines=97> */
[----:B------:R-:W-:-:S05]  /*0730*/  FFMA R7, R7, UR6, R0 ;  /* 0x0000000607077c23 */ /* 0x000fca0008000000 */
[----:B------:R-:W-:Y:S01]  /*0740*/  STG.E desc[UR4][R2.64], R7 ;  /* 0x0000000702007986 */ /* 0x000fe2000c101904 */
[----:B------:R-:W-:Y:S05]  /*0750*/  EXIT ;  /* 0x000000000000794d */ /* 0x000fea0003800000 */
.L_x_0:
[----:B------:R-:W-:-:S00]  /*0760*/  BRA `(.L_x_0) ;  /* 0xfffffffc00fc7947 */ /* 0x000fc0000383ffff */
[----:B------:R-:W-:-:S00]  /*0770*/  NOP ;  /* 0x0000000000007918 */ /* 0x000fc00000000000 */
        /* <DEDUP_REMOVED lines=8> */
.L_x_1:


//--------------------- .nv.shared.reserved.0     --------------------------
	.section	.nv.shared.reserved.0,"aw",@nobits
	.weak		__nv_reservedSMEM_offset_0_alias
	.size		__nv_reservedSMEM_offset_0_alias, 0, 64
	.other		__nv_reservedSMEM_offset_0_alias,@"STO_CUDA_RESERVED_SHARED STV_DEFAULT"
__nv_reservedSMEM_offset_0_alias:
	.zero		0
	.zero		64


//--------------------- .nv.constant0._Z11saxpyKernelPKfPffi --------------------------
	.section	.nv.constant0._Z11saxpyKernelPKfPffi,"a",@progbits
	.sectionflags	@""
	.align	4
.nv.constant0._Z11saxpyKernelPKfPffi:
	.zero		920


//--------------------- SYMBOLS --------------------------

	.type		.nv.reservedSmem.offset0,@object
	.size		.nv.reservedSmem.offset0,0x4
